	.headerflags	@"EF_CUDA_TEXMODE_UNIFIED EF_CUDA_64BIT_ADDRESS EF_CUDA_ACCELERATORS EF_CUDA_SM90 EF_CUDA_VIRTUAL_SM(EF_CUDA_SM90)"
	.elftype	@"ET_EXEC"


//--------------------- .nv.info                  --------------------------
	.section	.nv.info,"",@"SHT_CUDA_INFO"
	.align	4


	//----- nvinfo : EIATTR_REGCOUNT
	.align		4
        /*0000*/ 	.byte	0x04, 0x2f
        /*0002*/ 	.short	(.L_3 - .L_2)
	.align		4
.L_2:
        /*0004*/ 	.word	index@(triton_poi_fused__native_batch_norm_legit_no_training_leaky_relu_22)
        /*0008*/ 	.word	0x00000010


	//----- nvinfo : EIATTR_MIN_STACK_SIZE
	.align		4
.L_3:
        /*000c*/ 	.byte	0x04, 0x12
        /*000e*/ 	.short	(.L_5 - .L_4)
	.align		4
.L_4:
        /*0010*/ 	.word	index@(triton_poi_fused__native_batch_norm_legit_no_training_leaky_relu_22)
        /*0014*/ 	.word	0x00000000


	//----- nvinfo : EIATTR_FRAME_SIZE
	.align		4
.L_5:
        /*0018*/ 	.byte	0x04, 0x11
        /*001a*/ 	.short	(.L_7 - .L_6)
	.align		4
.L_6:
        /*001c*/ 	.word	index@(triton_poi_fused__native_batch_norm_legit_no_training_leaky_relu_22)
        /*0020*/ 	.word	0x00000000


	//----- nvinfo : EIATTR_MIN_STACK_SIZE
	.align		4
.L_7:
        /*0024*/ 	.byte	0x04, 0x12
        /*0026*/ 	.short	(.L_9 - .L_8)
	.align		4
.L_8:
        /*0028*/ 	.word	index@(triton_poi_fused__native_batch_norm_legit_no_training_leaky_relu_22)
        /*002c*/ 	.word	0x00000000
.L_9:


//--------------------- .nv.info.triton_poi_fused__native_batch_norm_legit_no_training_leaky_relu_22 --------------------------
	.section	.nv.info.triton_poi_fused__native_batch_norm_legit_no_training_leaky_relu_22,"",@"SHT_CUDA_INFO"
	.sectionflags	@""
	.align	4


	//----- nvinfo : EIATTR_CUDA_API_VERSION
	.align		4
        /*0000*/ 	.byte	0x04, 0x37
        /*0002*/ 	.short	(.L_11 - .L_10)
.L_10:
        /*0004*/ 	.word	0x0000007c


	//----- nvinfo : EIATTR_KPARAM_INFO
	.align		4
.L_11:
        /*0008*/ 	.byte	0x04, 0x17
        /*000a*/ 	.short	(.L_13 - .L_12)
.L_12:
        /*000c*/ 	.word	0x00000000
        /*0010*/ 	.short	0x0006
        /*0012*/ 	.short	0x0030
        /*0014*/ 	.byte	0x00, 0xf0, 0x11, 0x00


	//----- nvinfo : EIATTR_KPARAM_INFO
	.align		4
.L_13:
        /*0018*/ 	.byte	0x04, 0x17
        /*001a*/ 	.short	(.L_15 - .L_14)
.L_14:
        /*001c*/ 	.word	0x00000000
        /*0020*/ 	.short	0x0005
        /*0022*/ 	.short	0x0028
        /*0024*/ 	.byte	0x00, 0xf4, 0x21, 0x00


	//----- nvinfo : EIATTR_KPARAM_INFO
	.align		4
.L_15:
        /*0028*/ 	.byte	0x04, 0x17
        /*002a*/ 	.short	(.L_17 - .L_16)
.L_16:
        /*002c*/ 	.word	0x00000000
        /*0030*/ 	.short	0x0004
        /*0032*/ 	.short	0x0020
        /*0034*/ 	.byte	0x00, 0xf4, 0x21, 0x00


	//----- nvinfo : EIATTR_KPARAM_INFO
	.align		4
.L_17:
        /*0038*/ 	.byte	0x04, 0x17
        /*003a*/ 	.short	(.L_19 - .L_18)
.L_18:
        /*003c*/ 	.word	0x00000000
        /*0040*/ 	.short	0x0003
        /*0042*/ 	.short	0x0018
        /*0044*/ 	.byte	0x00, 0xf4, 0x21, 0x00


	//----- nvinfo : EIATTR_KPARAM_INFO
	.align		4
.L_19:
        /*0048*/ 	.byte	0x04, 0x17
        /*004a*/ 	.short	(.L_21 - .L_20)
.L_20:
        /*004c*/ 	.word	0x00000000
        /*0050*/ 	.short	0x0002
        /*0052*/ 	.short	0x0010
        /*0054*/ 	.byte	0x00, 0xf4, 0x21, 0x00


	//----- nvinfo : EIATTR_KPARAM_INFO
	.align		4
.L_21:
        /*0058*/ 	.byte	0x04, 0x17
        /*005a*/ 	.short	(.L_23 - .L_22)
.L_22:
        /*005c*/ 	.word	0x00000000
        /*0060*/ 	.short	0x0001
        /*0062*/ 	.short	0x0008
        /*0064*/ 	.byte	0x00, 0xf4, 0x21, 0x00


	//----- nvinfo : EIATTR_KPARAM_INFO
	.align		4
.L_23:
        /*0068*/ 	.byte	0x04, 0x17
        /*006a*/ 	.short	(.L_25 - .L_24)
.L_24:
        /*006c*/ 	.word	0x00000000
        /*0070*/ 	.short	0x0000
        /*0072*/ 	.short	0x0000
        /*0074*/ 	.byte	0x00, 0xf4, 0x21, 0x00


	//----- nvinfo : EIATTR_SPARSE_MMA_MASK
	.align		4
.L_25:
        /*0078*/ 	.byte	0x03, 0x50
        /*007a*/ 	.short	0x0000


	//----- nvinfo : EIATTR_MAXREG_COUNT
	.align		4
        /*007c*/ 	.byte	0x03, 0x1b
        /*007e*/ 	.short	0x00ff


	//----- nvinfo : EIATTR_EXIT_INSTR_OFFSETS
	.align		4
        /*0080*/ 	.byte	0x04, 0x1c
        /*0082*/ 	.short	(.L_27 - .L_26)


	//   ....[0]....
.L_26:
        /*0084*/ 	.word	0x000003d0


	//----- nvinfo : EIATTR_REQNTID
	.align		4
.L_27:
        /*0088*/ 	.byte	0x04, 0x10
        /*008a*/ 	.short	(.L_29 - .L_28)
.L_28:
        /*008c*/ 	.word	0x00000080
        /*0090*/ 	.word	0x00000001
        /*0094*/ 	.word	0x00000001


	//----- nvinfo : EIATTR_CBANK_PARAM_SIZE
	.align		4
.L_29:
        /*0098*/ 	.byte	0x03, 0x19
        /*009a*/ 	.short	0x0034


	//----- nvinfo : EIATTR_PARAM_CBANK
	.align		4
        /*009c*/ 	.byte	0x04, 0x0a
        /*009e*/ 	.short	(.L_31 - .L_30)
	.align		4
.L_30:
        /*00a0*/ 	.word	index@(.nv.constant0.triton_poi_fused__native_batch_norm_legit_no_training_leaky_relu_22)
        /*00a4*/ 	.short	0x0210
        /*00a6*/ 	.short	0x0034


	//----- nvinfo : EIATTR_SW_WAR
	.align		4
.L_31:
        /*00a8*/ 	.byte	0x04, 0x36
        /*00aa*/ 	.short	(.L_33 - .L_32)
.L_32:
        /*00ac*/ 	.word	0x00000008
.L_33:


//--------------------- .nv.callgraph             --------------------------
	.section	.nv.callgraph,"",@"SHT_CUDA_CALLGRAPH"
	.align	4
	.sectionentsize	8
	.align		4
        /*0000*/ 	.word	0x00000000
	.align		4
        /*0004*/ 	.word	0xffffffff
	.align		4
        /*0008*/ 	.word	0x00000000
	.align		4
        /*000c*/ 	.word	0xfffffffe
	.align		4
        /*0010*/ 	.word	0x00000000
	.align		4
        /*0014*/ 	.word	0xfffffffd
	.align		4
        /*0018*/ 	.word	0x00000000
	.align		4
        /*001c*/ 	.word	0xfffffffc


//--------------------- .nv.constant4             --------------------------
	.section	.nv.constant4,"a",@progbits
	.align	8
	.align		8
.nv.constant4:
        /*0000*/ 	.dword	_$_str
	.align		8
        /*0008*/ 	.dword	_$_str_$_2


//--------------------- .text.triton_poi_fused__native_batch_norm_legit_no_training_leaky_relu_22 --------------------------
	.section	.text.triton_poi_fused__native_batch_norm_legit_no_training_leaky_relu_22,"ax",@progbits
	.align	128
        .global         triton_poi_fused__native_batch_norm_legit_no_training_leaky_relu_22
        .type           triton_poi_fused__native_batch_norm_legit_no_training_leaky_relu_22,@function
        .size           triton_poi_fused__native_batch_norm_legit_no_training_leaky_relu_22,(.L_x_1 - triton_poi_fused__native_batch_norm_legit_no_training_leaky_relu_22)
        .other          triton_poi_fused__native_batch_norm_legit_no_training_leaky_relu_22,@"STO_CUDA_ENTRY STV_DEFAULT"
triton_poi_fused__native_batch_norm_legit_no_training_leaky_relu_22:
.text.triton_poi_fused__native_batch_norm_legit_no_training_leaky_relu_22:
[----:B------:R-:W-:Y:S01]  /*0000*/  LDC R1, c[0x0][0x28] ;  /* 0x00000a00ff017b82 */ /* 0x000fe20000000800 */
[----:B------:R-:W1:Y:S07]  /*0010*/  S2R R0, SR_TID.X ;  /* 0x0000000000007919 */ /* 0x000e6e0000002100 */
[----:B------:R-:W2:Y:S01]  /*0020*/  LDC.64 R2, c[0x0][0x228] ;  /* 0x00008a00ff027b82 */ /* 0x000ea20000000a00 */
[----:B------:R-:W-:Y:S01]  /*0030*/  ULDC.64 UR4, c[0x0][0x208] ;  /* 0x0000820000047ab9 */ /* 0x000fe20000000a00 */
[----:B------:R-:W3:Y:S06]  /*0040*/  S2R R7, SR_CTAID.X ;  /* 0x0000000000077919 */ /* 0x000eec0000002500 */
[----:B------:R-:W4:Y:S08]  /*0050*/  LDC.64 R8, c[0x0][0x230] ;  /* 0x00008c00ff087b82 */ /* 0x000f300000000a00 */
[----:B------:R-:W5:Y:S01]  /*0060*/  LDC.64 R10, c[0x0][0x238] ;  /* 0x00008e00ff0a7b82 */ /* 0x000f620000000a00 */
[----:B-1----:R-:W-:-:S02]  /*0070*/  SHF.L.U32 R0, R0, 0x1, RZ ;  /* 0x0000000100007819 */ /* 0x002fc400000006ff */
[----:B---3--:R-:W-:Y:S02]  /*0080*/  SHF.R.S32.HI R5, RZ, 0x17, R7 ;  /* 0x00000017ff057819 */ /* 0x008fe40000011407 */
[----:B------:R-:W-:Y:S02]  /*0090*/  LOP3.LUT R0, R0, 0xfe, RZ, 0xc0, !PT ;  /* 0x000000fe00007812 */ /* 0x000fe400078ec0ff */
[----:B------:R-:W-:Y:S02]  /*00a0*/  SGXT R5, R5, 0x1 ;  /* 0x000000010505781a */ /* 0x000fe40000000200 */
[----:B------:R-:W-:Y:S02]  /*00b0*/  LEA R0, R7, R0, 0x8 ;  /* 0x0000000007007211 */ /* 0x000fe400078e40ff */
[----:B------:R-:W1:Y:S02]  /*00c0*/  LDC.64 R6, c[0x0][0x220] ;  /* 0x00008800ff067b82 */ /* 0x000e640000000a00 */
[----:B------:R-:W-:-:S04]  /*00d0*/  LEA.HI R5, R5, R0, RZ, 0x9 ;  /* 0x0000000005057211 */ /* 0x000fc800078f48ff */
[----:B------:R-:W-:-:S04]  /*00e0*/  LOP3.LUT R5, R5, 0xfffffe00, RZ, 0xc0, !PT ;  /* 0xfffffe0005057812 */ /* 0x000fc800078ec0ff */
[----:B------:R-:W-:Y:S02]  /*00f0*/  IADD3 R13, R0, -R5, RZ ;  /* 0x80000005000d7210 */ /* 0x000fe40007ffe0ff */
[----:B------:R-:W3:Y:S03]  /*0100*/  LDC.64 R4, c[0x0][0x218] ;  /* 0x00008600ff047b82 */ /* 0x000ee60000000a00 */
[----:B--2---:R-:W-:-:S06]  /*0110*/  IMAD.WIDE R2, R13, 0x4, R2 ;  /* 0x000000040d027825 */ /* 0x004fcc00078e0202 */
[----:B------:R-:W2:Y:S01]  /*0120*/  LDG.E.EL.64 R2, desc[UR4][R2.64] ;  /* 0x0000000402027981 */ /* 0x000ea2000c2e1b00 */
[----:B-1----:R-:W-:-:S06]  /*0130*/  IMAD.WIDE R6, R13, 0x4, R6 ;  /* 0x000000040d067825 */ /* 0x002fcc00078e0206 */
[----:B------:R-:W2:Y:S01]  /*0140*/  LDG.E.EL.64 R6, desc[UR4][R6.64] ;  /* 0x0000000406067981 */ /* 0x000ea2000c2e1b00 */
[----:B---3--:R-:W-:-:S06]  /*0150*/  IMAD.WIDE R4, R0, 0x4, R4 ;  /* 0x0000000400047825 */ /* 0x008fcc00078e0204 */
[----:B------:R-:W3:Y:S01]  /*0160*/  LDG.E.64 R4, desc[UR4][R4.64] ;  /* 0x0000000404047981 */ /* 0x000ee2000c1e1b00 */
[----:B----4-:R-:W-:-:S04]  /*0170*/  IMAD.WIDE R8, R13, 0x4, R8 ;  /* 0x000000040d087825 */ /* 0x010fc800078e0208 */
[----:B-----5:R-:W-:Y:S02]  /*0180*/  IMAD.WIDE R10, R13, 0x4, R10 ;  /* 0x000000040d0a7825 */ /* 0x020fe400078e020a */
[----:B------:R-:W4:Y:S04]  /*0190*/  LDG.E.EL.64 R8, desc[UR4][R8.64] ;  /* 0x0000000408087981 */ /* 0x000f28000c2e1b00 */
[----:B------:R-:W4:Y:S01]  /*01a0*/  LDG.E.EL.64 R10, desc[UR4][R10.64] ;  /* 0x000000040a0a7981 */ /* 0x000f22000c2e1b00 */
[----:B--2---:R-:W-:Y:S01]  /*01b0*/  FADD R2, R2, 9.9999997473787516356e-06 ;  /* 0x3727c5ac02027421 */ /* 0x004fe20000000000 */
[----:B------:R-:W-:-:S03]  /*01c0*/  FADD R3, R3, 9.9999997473787516356e-06 ;  /* 0x3727c5ac03037421 */ /* 0x000fc60000000000 */
[----:B------:R-:W1:Y:S08]  /*01d0*/  MUFU.SQRT R12, R2 ;  /* 0x00000002000c7308 */ /* 0x000e700000002000 */
[----:B------:R-:W2:Y:S01]  /*01e0*/  MUFU.SQRT R13, R3 ;  /* 0x00000003000d7308 */ /* 0x000ea20000002000 */
[C---:B-1----:R-:W-:Y:S02]  /*01f0*/  FSETP.GT.AND P0, PT, R12.reuse, 8.50705917302346158658e+37, PT ;  /* 0x7e8000000c00780b */ /* 0x042fe40003f04000 */
[----:B------:R-:W-:-:S02]  /*0200*/  FSETP.GEU.AND P2, PT, R12, 1.175494350822287508e-38, PT ;  /* 0x008000000c00780b */ /* 0x000fc40003f4e000 */
[C---:B--2---:R-:W-:Y:S02]  /*0210*/  FSETP.GT.AND P1, PT, R13.reuse, 8.50705917302346158658e+37, PT ;  /* 0x7e8000000d00780b */ /* 0x044fe40003f24000 */
[----:B------:R-:W-:-:S07]  /*0220*/  FSETP.GEU.AND P3, PT, R13, 1.175494350822287508e-38, PT ;  /* 0x008000000d00780b */ /* 0x000fce0003f6e000 */
[----:B------:R-:W-:Y:S01]  /*0230*/  @P0 FMUL R12, R12, 0.25 ;  /* 0x3e8000000c0c0820 */ /* 0x000fe20000400000 */
[----:B------:R-:W-:-:S03]  /*0240*/  HFMA2.MMA R2, -RZ, RZ, 1.625, 0 ;  /* 0x3e800000ff027435 */ /* 0x000fc600000001ff */
[----:B------:R-:W-:Y:S01]  /*0250*/  @!P2 FMUL R12, R12, 16777216 ;  /* 0x4b8000000c0ca820 */ /* 0x000fe20000400000 */
[----:B------:R-:W-:-:S04]  /*0260*/  @P1 FMUL R13, R13, 0.25 ;  /* 0x3e8000000d0d1820 */ /* 0x000fc80000400000 */
[----:B------:R-:W-:Y:S01]  /*0270*/  @!P3 FMUL R13, R13, 16777216 ;  /* 0x4b8000000d0db820 */ /* 0x000fe20000400000 */
[----:B------:R-:W1:Y:S01]  /*0280*/  MUFU.RCP R12, R12 ;  /* 0x0000000c000c7308 */ /* 0x000e620000001000 */
[----:B------:R-:W-:-:S07]  /*0290*/  FSEL R3, R2, 1, P0 ;  /* 0x3f80000002037808 */ /* 0x000fce0000000000 */
[----:B------:R-:W2:Y:S01]  /*02a0*/  MUFU.RCP R13, R13 ;  /* 0x0000000d000d7308 */ /* 0x000ea20000001000 */
[----:B------:R-:W-:Y:S01]  /*02b0*/  FSEL R2, R2, 1, P1 ;  /* 0x3f80000002027808 */ /* 0x000fe20000800000 */
[----:B------:R-:W-:Y:S01]  /*02c0*/  @!P2 FMUL R3, R3, 16777216 ;  /* 0x4b8000000303a820 */ /* 0x000fe20000400000 */
[----:B---3--:R-:W-:-:S03]  /*02d0*/  FADD R5, R5, -R7 ;  /* 0x8000000705057221 */ /* 0x008fc60000000000 */
[----:B------:R-:W-:Y:S01]  /*02e0*/  @!P3 FMUL R2, R2, 16777216 ;  /* 0x4b8000000202b820 */ /* 0x000fe20000400000 */
[----:B------:R-:W-:Y:S01]  /*02f0*/  FADD R4, R4, -R6 ;  /* 0x8000000604047221 */ /* 0x000fe20000000000 */
[----:B-1----:R-:W-:Y:S02]  /*0300*/  FMUL R7, R12, R3 ;  /* 0x000000030c077220 */ /* 0x002fe40000400000 */
[----:B--2---:R-:W-:Y:S02]  /*0310*/  FMUL R6, R13, R2 ;  /* 0x000000020d067220 */ /* 0x004fe40000400000 */
[----:B------:R-:W1:Y:S01]  /*0320*/  LDC.64 R2, c[0x0][0x210] ;  /* 0x00008400ff027b82 */ /* 0x000e620000000a00 */
[----:B------:R-:W-:Y:S01]  /*0330*/  FMUL R7, R4, R7 ;  /* 0x0000000704077220 */ /* 0x000fe20000400000 */
[----:B------:R-:W-:-:S03]  /*0340*/  FMUL R6, R5, R6 ;  /* 0x0000000605067220 */ /* 0x000fc60000400000 */
[----:B----4-:R-:W-:Y:S01]  /*0350*/  FFMA R8, R8, R7, R10 ;  /* 0x0000000708087223 */ /* 0x010fe2000000000a */
[----:B------:R-:W-:-:S04]  /*0360*/  FFMA R9, R9, R6, R11 ;  /* 0x0000000609097223 */ /* 0x000fc8000000000b */
[----:B------:R-:W-:Y:S02]  /*0370*/  FSETP.GT.AND P0, PT, R8, RZ, PT ;  /* 0x000000ff0800720b */ /* 0x000fe40003f04000 */
[----:B------:R-:W-:-:S11]  /*0380*/  FSETP.GT.AND P1, PT, R9, RZ, PT ;  /* 0x000000ff0900720b */ /* 0x000fd60003f24000 */
[----:B------:R-:W-:Y:S01]  /*0390*/  @!P0 FMUL R8, R8, 0.10000000149011611938 ;  /* 0x3dcccccd08088820 */ /* 0x000fe20000400000 */
[----:B-1----:R-:W-:-:S04]  /*03a0*/  IMAD.WIDE R2, R0, 0x4, R2 ;  /* 0x0000000400027825 */ /* 0x002fc800078e0202 */
[----:B------:R-:W-:-:S05]  /*03b0*/  @!P1 FMUL R9, R9, 0.10000000149011611938 ;  /* 0x3dcccccd09099820 */ /* 0x000fca0000400000 */
[----:B------:R-:W-:Y:S01]  /*03c0*/  STG.E.64 desc[UR4][R2.64], R8 ;  /* 0x0000000802007986 */ /* 0x000fe2000c101b04 */
[----:B------:R-:W-:Y:S05]  /*03d0*/  EXIT ;  /* 0x000000000000794d */ /* 0x000fea0003800000 */
.L_x_0:
[----:B------:R-:W-:-:S00]  /*03e0*/  BRA `(.L_x_0) ;  /* 0xfffffffc00fc7947 */ /* 0x000fc0000383ffff */
[----:B------:R-:W-:-:S00]  /*03f0*/  NOP ;  /* 0x0000000000007918 */ /* 0x000fc00000000000 */
        /* <DEDUP_REMOVED lines=8> */
.L_x_1:


//--------------------- .nv.global.init           --------------------------
	.section	.nv.global.init,"aw",@progbits
.nv.global.init:
	.type		_$_str,@object
	.size		_$_str,(_$_str_$_2 - _$_str)
_$_str:
        /*0000*/ 	.byte	0x5f, 0x5f, 0x43, 0x55, 0x44, 0x41, 0x5f, 0x46, 0x54, 0x5a, 0x00
	.type		_$_str_$_2,@object
	.size		_$_str_$_2,(.L_1 - _$_str_$_2)
_$_str_$_2:
        /*000b*/ 	.byte	0x5f, 0x5f, 0x43, 0x55, 0x44, 0x41, 0x5f, 0x50, 0x52, 0x45, 0x43, 0x5f, 0x53, 0x51, 0x52, 0x54
        /*001b*/ 	.byte	0x00
.L_1:


//--------------------- .nv.constant0.triton_poi_fused__native_batch_norm_legit_no_training_leaky_relu_22 --------------------------
	.section	.nv.constant0.triton_poi_fused__native_batch_norm_legit_no_training_leaky_relu_22,"a",@progbits
	.sectionflags	@""
	.align	4
.nv.constant0.triton_poi_fused__native_batch_norm_legit_no_training_leaky_relu_22:
	.zero		580
